	.headerflags	@"EF_CUDA_TEXMODE_UNIFIED EF_CUDA_64BIT_ADDRESS EF_CUDA_ACCELERATORS EF_CUDA_SM90 EF_CUDA_VIRTUAL_SM(EF_CUDA_SM90)"
	.elftype	@"ET_EXEC"


//--------------------- .nv.info                  --------------------------
	.section	.nv.info,"",@"SHT_CUDA_INFO"
	.align	4


	//----- nvinfo : EIATTR_REGCOUNT
	.align		4
        /*0000*/ 	.byte	0x04, 0x2f
        /*0002*/ 	.short	(.L_1 - .L_0)
	.align		4
.L_0:
        /*0004*/ 	.word	index@(triton_poi_fused_convolution_2)
        /*0008*/ 	.word	0x0000000c


	//----- nvinfo : EIATTR_MIN_STACK_SIZE
	.align		4
.L_1:
        /*000c*/ 	.byte	0x04, 0x12
        /*000e*/ 	.short	(.L_3 - .L_2)
	.align		4
.L_2:
        /*0010*/ 	.word	index@(triton_poi_fused_convolution_2)
        /*0014*/ 	.word	0x00000000


	//----- nvinfo : EIATTR_FRAME_SIZE
	.align		4
.L_3:
        /*0018*/ 	.byte	0x04, 0x11
        /*001a*/ 	.short	(.L_5 - .L_4)
	.align		4
.L_4:
        /*001c*/ 	.word	index@(triton_poi_fused_convolution_2)
        /*0020*/ 	.word	0x00000000


	//----- nvinfo : EIATTR_MIN_STACK_SIZE
	.align		4
.L_5:
        /*0024*/ 	.byte	0x04, 0x12
        /*0026*/ 	.short	(.L_7 - .L_6)
	.align		4
.L_6:
        /*0028*/ 	.word	index@(triton_poi_fused_convolution_2)
        /*002c*/ 	.word	0x00000000
.L_7:


//--------------------- .nv.info.triton_poi_fused_convolution_2 --------------------------
	.section	.nv.info.triton_poi_fused_convolution_2,"",@"SHT_CUDA_INFO"
	.sectionflags	@""
	.align	4


	//----- nvinfo : EIATTR_CUDA_API_VERSION
	.align		4
        /*0000*/ 	.byte	0x04, 0x37
        /*0002*/ 	.short	(.L_9 - .L_8)
.L_8:
        /*0004*/ 	.word	0x0000007c


	//----- nvinfo : EIATTR_KPARAM_INFO
	.align		4
.L_9:
        /*0008*/ 	.byte	0x04, 0x17
        /*000a*/ 	.short	(.L_11 - .L_10)
.L_10:
        /*000c*/ 	.word	0x00000000
        /*0010*/ 	.short	0x0002
        /*0012*/ 	.short	0x0010
        /*0014*/ 	.byte	0x00, 0xf0, 0x11, 0x00


	//----- nvinfo : EIATTR_KPARAM_INFO
	.align		4
.L_11:
        /*0018*/ 	.byte	0x04, 0x17
        /*001a*/ 	.short	(.L_13 - .L_12)
.L_12:
        /*001c*/ 	.word	0x00000000
        /*0020*/ 	.short	0x0001
        /*0022*/ 	.short	0x0008
        /*0024*/ 	.byte	0x00, 0xf4, 0x21, 0x00


	//----- nvinfo : EIATTR_KPARAM_INFO
	.align		4
.L_13:
        /*0028*/ 	.byte	0x04, 0x17
        /*002a*/ 	.short	(.L_15 - .L_14)
.L_14:
        /*002c*/ 	.word	0x00000000
        /*0030*/ 	.short	0x0000
        /*0032*/ 	.short	0x0000
        /*0034*/ 	.byte	0x00, 0xf4, 0x21, 0x00


	//----- nvinfo : EIATTR_SPARSE_MMA_MASK
	.align		4
.L_15:
        /*0038*/ 	.byte	0x03, 0x50
        /*003a*/ 	.short	0x0000


	//----- nvinfo : EIATTR_MAXREG_COUNT
	.align		4
        /*003c*/ 	.byte	0x03, 0x1b
        /*003e*/ 	.short	0x00ff


	//----- nvinfo : EIATTR_EXIT_INSTR_OFFSETS
	.align		4
        /*0040*/ 	.byte	0x04, 0x1c
        /*0042*/ 	.short	(.L_17 - .L_16)


	//   ....[0]....
.L_16:
        /*0044*/ 	.word	0x00000170


	//   ....[1]....
        /*0048*/ 	.word	0x00000190


	//----- nvinfo : EIATTR_REQNTID
	.align		4
.L_17:
        /*004c*/ 	.byte	0x04, 0x10
        /*004e*/ 	.short	(.L_19 - .L_18)
.L_18:
        /*0050*/ 	.word	0x00000080
        /*0054*/ 	.word	0x00000001
        /*0058*/ 	.word	0x00000001


	//----- nvinfo : EIATTR_CBANK_PARAM_SIZE
	.align		4
.L_19:
        /*005c*/ 	.byte	0x03, 0x19
        /*005e*/ 	.short	0x0014


	//----- nvinfo : EIATTR_PARAM_CBANK
	.align		4
        /*0060*/ 	.byte	0x04, 0x0a
        /*0062*/ 	.short	(.L_21 - .L_20)
	.align		4
.L_20:
        /*0064*/ 	.word	index@(.nv.constant0.triton_poi_fused_convolution_2)
        /*0068*/ 	.short	0x0210
        /*006a*/ 	.short	0x0014


	//----- nvinfo : EIATTR_SW_WAR
	.align		4
.L_21:
        /*006c*/ 	.byte	0x04, 0x36
        /*006e*/ 	.short	(.L_23 - .L_22)
.L_22:
        /*0070*/ 	.word	0x00000008
.L_23:


//--------------------- .nv.callgraph             --------------------------
	.section	.nv.callgraph,"",@"SHT_CUDA_CALLGRAPH"
	.align	4
	.sectionentsize	8
	.align		4
        /*0000*/ 	.word	0x00000000
	.align		4
        /*0004*/ 	.word	0xffffffff
	.align		4
        /*0008*/ 	.word	0x00000000
	.align		4
        /*000c*/ 	.word	0xfffffffe
	.align		4
        /*0010*/ 	.word	0x00000000
	.align		4
        /*0014*/ 	.word	0xfffffffd
	.align		4
        /*0018*/ 	.word	0x00000000
	.align		4
        /*001c*/ 	.word	0xfffffffc


//--------------------- .text.triton_poi_fused_convolution_2 --------------------------
	.section	.text.triton_poi_fused_convolution_2,"ax",@progbits
	.align	128
        .global         triton_poi_fused_convolution_2
        .type           triton_poi_fused_convolution_2,@function
        .size           triton_poi_fused_convolution_2,(.L_x_1 - triton_poi_fused_convolution_2)
        .other          triton_poi_fused_convolution_2,@"STO_CUDA_ENTRY STV_DEFAULT"
triton_poi_fused_convolution_2:
.text.triton_poi_fused_convolution_2:
[----:B------:R-:W0:Y:S02]  /*0000*/  LDC R1, c[0x0][0x28] ;  /* 0x00000a00ff017b82 */ /* 0x000e240000000800 */
[----:B------:R-:W1:Y:S01]  /*0010*/  S2R R0, SR_TID.X ;  /* 0x0000000000007919 */ /* 0x000e620000002100 */
[----:B------:R-:W2:Y:S01]  /*0020*/  LDC.64 R2, c[0x0][0x210] ;  /* 0x00008400ff027b82 */ /* 0x000ea20000000a00 */
[----:B------:R-:W-:Y:S01]  /*0030*/  ULDC.64 UR4, c[0x0][0x208] ;  /* 0x0000820000047ab9 */ /* 0x000fe20000000a00 */
[----:B------:R-:W3:Y:S06]  /*0040*/  S2R R7, SR_CTAID.X ;  /* 0x0000000000077919 */ /* 0x000eec0000002500 */
[----:B------:R-:W4:Y:S01]  /*0050*/  LDC.64 R4, c[0x0][0x218] ;  /* 0x00008600ff047b82 */ /* 0x000f220000000a00 */
[----:B-1----:R-:W-:Y:S01]  /*0060*/  IMAD.SHL.U32 R0, R0, 0x2, RZ ;  /* 0x0000000200007824 */ /* 0x002fe200078e00ff */
[----:B---3--:R-:W-:-:S04]  /*0070*/  SHF.R.S32.HI R6, RZ, 0x17, R7 ;  /* 0x00000017ff067819 */ /* 0x008fc80000011407 */
[----:B------:R-:W-:-:S05]  /*0080*/  LOP3.LUT R0, R0, 0xfe, RZ, 0xc0, !PT ;  /* 0x000000fe00007812 */ /* 0x000fca00078ec0ff */
[----:B------:R-:W-:Y:S01]  /*0090*/  IMAD R7, R7, 0x100, R0 ;  /* 0x0000010007077824 */ /* 0x000fe200078e0200 */
[----:B------:R-:W-:-:S03]  /*00a0*/  SGXT R0, R6, 0x1 ;  /* 0x000000010600781a */ /* 0x000fc60000000200 */
[C---:B--2---:R-:W-:Y:S01]  /*00b0*/  IMAD.WIDE R2, R7.reuse, 0x4, R2 ;  /* 0x0000000407027825 */ /* 0x044fe200078e0202 */
[----:B------:R-:W-:Y:S02]  /*00c0*/  LEA.HI R0, R0, R7, RZ, 0x4 ;  /* 0x0000000700007211 */ /* 0x000fe400078f20ff */
[----:B------:R-:W-:Y:S02]  /*00d0*/  ISETP.GE.AND P0, PT, R7, 0x400, PT ;  /* 0x000004000700780c */ /* 0x000fe40003f06270 */
[----:B------:R-:W-:-:S05]  /*00e0*/  LOP3.LUT R0, R0, 0xfffffff0, RZ, 0xc0, !PT ;  /* 0xfffffff000007812 */ /* 0x000fca00078ec0ff */
[----:B------:R-:W-:Y:S01]  /*00f0*/  IMAD.IADD R9, R7, 0x1, -R0 ;  /* 0x0000000107097824 */ /* 0x000fe200078e0a00 */
[----:B------:R-:W-:-:S03]  /*0100*/  CS2R R6, SRZ ;  /* 0x0000000000067805 */ /* 0x000fc6000001ff00 */
[----:B----4-:R-:W-:Y:S01]  /*0110*/  IMAD.WIDE R4, R9, 0x4, R4 ;  /* 0x0000000409047825 */ /* 0x010fe200078e0204 */
[----:B------:R-:W-:Y:S02]  /*0120*/  CS2R R8, SRZ ;  /* 0x0000000000087805 */ /* 0x000fe4000001ff00 */
[----:B------:R-:W2:Y:S04]  /*0130*/  @!P0 LDG.E.64 R6, desc[UR4][R2.64] ;  /* 0x0000000402068981 */ /* 0x000ea8000c1e1b00 */
[----:B------:R-:W2:Y:S02]  /*0140*/  @!P0 LDG.E.EL.64 R8, desc[UR4][R4.64] ;  /* 0x0000000404088981 */ /* 0x000ea4000c2e1b00 */
[----:B--2---:R-:W-:Y:S01]  /*0150*/  FADD R6, R8, R6 ;  /* 0x0000000608067221 */ /* 0x004fe20000000000 */
[----:B------:R-:W-:Y:S01]  /*0160*/  FADD R7, R9, R7 ;  /* 0x0000000709077221 */ /* 0x000fe20000000000 */
[----:B------:R-:W-:Y:S06]  /*0170*/  @P0 EXIT ;  /* 0x000000000000094d */ /* 0x000fec0003800000 */
[----:B------:R-:W-:Y:S01]  /*0180*/  STG.E.64 desc[UR4][R2.64], R6 ;  /* 0x0000000602007986 */ /* 0x000fe2000c101b04 */
[----:B------:R-:W-:Y:S05]  /*0190*/  EXIT ;  /* 0x000000000000794d */ /* 0x000fea0003800000 */
.L_x_0:
[----:B------:R-:W-:-:S00]  /*01a0*/  BRA `(.L_x_0) ;  /* 0xfffffffc00fc7947 */ /* 0x000fc0000383ffff */
[----:B------:R-:W-:-:S00]  /*01b0*/  NOP ;  /* 0x0000000000007918 */ /* 0x000fc00000000000 */
        /* <DEDUP_REMOVED lines=12> */
.L_x_1:


//--------------------- .nv.constant0.triton_poi_fused_convolution_2 --------------------------
	.section	.nv.constant0.triton_poi_fused_convolution_2,"a",@progbits
	.sectionflags	@""
	.align	4
.nv.constant0.triton_poi_fused_convolution_2:
	.zero		548
